	.headerflags	@"EF_CUDA_TEXMODE_UNIFIED EF_CUDA_64BIT_ADDRESS EF_CUDA_ACCELERATORS EF_CUDA_SM90 EF_CUDA_VIRTUAL_SM(EF_CUDA_SM90)"
	.elftype	@"ET_EXEC"


//--------------------- .nv.info                  --------------------------
	.section	.nv.info,"",@"SHT_CUDA_INFO"
	.align	4


	//----- nvinfo : EIATTR_REGCOUNT
	.align		4
        /*0000*/ 	.byte	0x04, 0x2f
        /*0002*/ 	.short	(.L_1 - .L_0)
	.align		4
.L_0:
        /*0004*/ 	.word	index@(triton_poi_fused__unsafe_index_add_convolution_mul_sub_44)
        /*0008*/ 	.word	0x00000020


	//----- nvinfo : EIATTR_MIN_STACK_SIZE
	.align		4
.L_1:
        /*000c*/ 	.byte	0x04, 0x12
        /*000e*/ 	.short	(.L_3 - .L_2)
	.align		4
.L_2:
        /*0010*/ 	.word	index@(triton_poi_fused__unsafe_index_add_convolution_mul_sub_44)
        /*0014*/ 	.word	0x00000000


	//----- nvinfo : EIATTR_FRAME_SIZE
	.align		4
.L_3:
        /*0018*/ 	.byte	0x04, 0x11
        /*001a*/ 	.short	(.L_5 - .L_4)
	.align		4
.L_4:
        /*001c*/ 	.word	index@(triton_poi_fused__unsafe_index_add_convolution_mul_sub_44)
        /*0020*/ 	.word	0x00000000


	//----- nvinfo : EIATTR_MIN_STACK_SIZE
	.align		4
.L_5:
        /*0024*/ 	.byte	0x04, 0x12
        /*0026*/ 	.short	(.L_7 - .L_6)
	.align		4
.L_6:
        /*0028*/ 	.word	index@(triton_poi_fused__unsafe_index_add_convolution_mul_sub_44)
        /*002c*/ 	.word	0x00000000
.L_7:


//--------------------- .nv.info.triton_poi_fused__unsafe_index_add_convolution_mul_sub_44 --------------------------
	.section	.nv.info.triton_poi_fused__unsafe_index_add_convolution_mul_sub_44,"",@"SHT_CUDA_INFO"
	.sectionflags	@""
	.align	4


	//----- nvinfo : EIATTR_CUDA_API_VERSION
	.align		4
        /*0000*/ 	.byte	0x04, 0x37
        /*0002*/ 	.short	(.L_9 - .L_8)
.L_8:
        /*0004*/ 	.word	0x0000007c


	//----- nvinfo : EIATTR_KPARAM_INFO
	.align		4
.L_9:
        /*0008*/ 	.byte	0x04, 0x17
        /*000a*/ 	.short	(.L_11 - .L_10)
.L_10:
        /*000c*/ 	.word	0x00000000
        /*0010*/ 	.short	0x0009
        /*0012*/ 	.short	0x0048
        /*0014*/ 	.byte	0x00, 0xf0, 0x11, 0x00


	//----- nvinfo : EIATTR_KPARAM_INFO
	.align		4
.L_11:
        /*0018*/ 	.byte	0x04, 0x17
        /*001a*/ 	.short	(.L_13 - .L_12)
.L_12:
        /*001c*/ 	.word	0x00000000
        /*0020*/ 	.short	0x0008
        /*0022*/ 	.short	0x0040
        /*0024*/ 	.byte	0x00, 0xf4, 0x21, 0x00


	//----- nvinfo : EIATTR_KPARAM_INFO
	.align		4
.L_13:
        /*0028*/ 	.byte	0x04, 0x17
        /*002a*/ 	.short	(.L_15 - .L_14)
.L_14:
        /*002c*/ 	.word	0x00000000
        /*0030*/ 	.short	0x0007
        /*0032*/ 	.short	0x0038
        /*0034*/ 	.byte	0x00, 0xf4, 0x21, 0x00


	//----- nvinfo : EIATTR_KPARAM_INFO
	.align		4
.L_15:
        /*0038*/ 	.byte	0x04, 0x17
        /*003a*/ 	.short	(.L_17 - .L_16)
.L_16:
        /*003c*/ 	.word	0x00000000
        /*0040*/ 	.short	0x0006
        /*0042*/ 	.short	0x0030
        /*0044*/ 	.byte	0x00, 0xf4, 0x21, 0x00


	//----- nvinfo : EIATTR_KPARAM_INFO
	.align		4
.L_17:
        /*0048*/ 	.byte	0x04, 0x17
        /*004a*/ 	.short	(.L_19 - .L_18)
.L_18:
        /*004c*/ 	.word	0x00000000
        /*0050*/ 	.short	0x0005
        /*0052*/ 	.short	0x0028
        /*0054*/ 	.byte	0x00, 0xf4, 0x21, 0x00


	//----- nvinfo : EIATTR_KPARAM_INFO
	.align		4
.L_19:
        /*0058*/ 	.byte	0x04, 0x17
        /*005a*/ 	.short	(.L_21 - .L_20)
.L_20:
        /*005c*/ 	.word	0x00000000
        /*0060*/ 	.short	0x0004
        /*0062*/ 	.short	0x0020
        /*0064*/ 	.byte	0x00, 0xf4, 0x21, 0x00


	//----- nvinfo : EIATTR_KPARAM_INFO
	.align		4
.L_21:
        /*0068*/ 	.byte	0x04, 0x17
        /*006a*/ 	.short	(.L_23 - .L_22)
.L_22:
        /*006c*/ 	.word	0x00000000
        /*0070*/ 	.short	0x0003
        /*0072*/ 	.short	0x0018
        /*0074*/ 	.byte	0x00, 0xf4, 0x21, 0x00


	//----- nvinfo : EIATTR_KPARAM_INFO
	.align		4
.L_23:
        /*0078*/ 	.byte	0x04, 0x17
        /*007a*/ 	.short	(.L_25 - .L_24)
.L_24:
        /*007c*/ 	.word	0x00000000
        /*0080*/ 	.short	0x0002
        /*0082*/ 	.short	0x0010
        /*0084*/ 	.byte	0x00, 0xf4, 0x21, 0x00


	//----- nvinfo : EIATTR_KPARAM_INFO
	.align		4
.L_25:
        /*0088*/ 	.byte	0x04, 0x17
        /*008a*/ 	.short	(.L_27 - .L_26)
.L_26:
        /*008c*/ 	.word	0x00000000
        /*0090*/ 	.short	0x0001
        /*0092*/ 	.short	0x0008
        /*0094*/ 	.byte	0x00, 0xf4, 0x21, 0x00


	//----- nvinfo : EIATTR_KPARAM_INFO
	.align		4
.L_27:
        /*0098*/ 	.byte	0x04, 0x17
        /*009a*/ 	.short	(.L_29 - .L_28)
.L_28:
        /*009c*/ 	.word	0x00000000
        /*00a0*/ 	.short	0x0000
        /*00a2*/ 	.short	0x0000
        /*00a4*/ 	.byte	0x00, 0xf4, 0x21, 0x00


	//----- nvinfo : EIATTR_SPARSE_MMA_MASK
	.align		4
.L_29:
        /*00a8*/ 	.byte	0x03, 0x50
        /*00aa*/ 	.short	0x0000


	//----- nvinfo : EIATTR_MAXREG_COUNT
	.align		4
        /*00ac*/ 	.byte	0x03, 0x1b
        /*00ae*/ 	.short	0x00ff


	//----- nvinfo : EIATTR_EXIT_INSTR_OFFSETS
	.align		4
        /*00b0*/ 	.byte	0x04, 0x1c
        /*00b2*/ 	.short	(.L_31 - .L_30)


	//   ....[0]....
.L_30:
        /*00b4*/ 	.word	0x00000880


	//----- nvinfo : EIATTR_REQNTID
	.align		4
.L_31:
        /*00b8*/ 	.byte	0x04, 0x10
        /*00ba*/ 	.short	(.L_33 - .L_32)
.L_32:
        /*00bc*/ 	.word	0x00000100
        /*00c0*/ 	.word	0x00000001
        /*00c4*/ 	.word	0x00000001


	//----- nvinfo : EIATTR_CBANK_PARAM_SIZE
	.align		4
.L_33:
        /*00c8*/ 	.byte	0x03, 0x19
        /*00ca*/ 	.short	0x004c


	//----- nvinfo : EIATTR_PARAM_CBANK
	.align		4
        /*00cc*/ 	.byte	0x04, 0x0a
        /*00ce*/ 	.short	(.L_35 - .L_34)
	.align		4
.L_34:
        /*00d0*/ 	.word	index@(.nv.constant0.triton_poi_fused__unsafe_index_add_convolution_mul_sub_44)
        /*00d4*/ 	.short	0x0210
        /*00d6*/ 	.short	0x004c


	//----- nvinfo : EIATTR_SW_WAR
	.align		4
.L_35:
        /*00d8*/ 	.byte	0x04, 0x36
        /*00da*/ 	.short	(.L_37 - .L_36)
.L_36:
        /*00dc*/ 	.word	0x00000008
.L_37:


//--------------------- .nv.callgraph             --------------------------
	.section	.nv.callgraph,"",@"SHT_CUDA_CALLGRAPH"
	.align	4
	.sectionentsize	8
	.align		4
        /*0000*/ 	.word	0x00000000
	.align		4
        /*0004*/ 	.word	0xffffffff
	.align		4
        /*0008*/ 	.word	0x00000000
	.align		4
        /*000c*/ 	.word	0xfffffffe
	.align		4
        /*0010*/ 	.word	0x00000000
	.align		4
        /*0014*/ 	.word	0xfffffffd
	.align		4
        /*0018*/ 	.word	0x00000000
	.align		4
        /*001c*/ 	.word	0xfffffffc


//--------------------- .text.triton_poi_fused__unsafe_index_add_convolution_mul_sub_44 --------------------------
	.section	.text.triton_poi_fused__unsafe_index_add_convolution_mul_sub_44,"ax",@progbits
	.align	128
        .global         triton_poi_fused__unsafe_index_add_convolution_mul_sub_44
        .type           triton_poi_fused__unsafe_index_add_convolution_mul_sub_44,@function
        .size           triton_poi_fused__unsafe_index_add_convolution_mul_sub_44,(.L_x_1 - triton_poi_fused__unsafe_index_add_convolution_mul_sub_44)
        .other          triton_poi_fused__unsafe_index_add_convolution_mul_sub_44,@"STO_CUDA_ENTRY STV_DEFAULT"
triton_poi_fused__unsafe_index_add_convolution_mul_sub_44:
.text.triton_poi_fused__unsafe_index_add_convolution_mul_sub_44:
[----:B------:R-:W-:Y:S01]  /*0000*/  LDC R1, c[0x0][0x28] ;  /* 0x00000a00ff017b82 */ /* 0x000fe20000000800 */
[----:B------:R-:W1:Y:S07]  /*0010*/  S2R R2, SR_TID.X ;  /* 0x0000000000027919 */ /* 0x000e6e0000002100 */
[----:B------:R-:W2:Y:S01]  /*0020*/  LDC.64 R16, c[0x0][0x218] ;  /* 0x00008600ff107b82 */ /* 0x000ea20000000a00 */
[----:B------:R-:W-:Y:S01]  /*0030*/  ULDC.64 UR4, c[0x0][0x208] ;  /* 0x0000820000047ab9 */ /* 0x000fe20000000a00 */
[----:B------:R-:W-:Y:S01]  /*0040*/  ULDC.64 UR6, c[0x0][0x228] ;  /* 0x00008a0000067ab9 */ /* 0x000fe20000000a00 */
[----:B------:R-:W3:Y:S05]  /*0050*/  S2R R0, SR_CTAID.X ;  /* 0x0000000000007919 */ /* 0x000eea0000002500 */
[----:B------:R-:W4:Y:S08]  /*0060*/  LDC.64 R12, c[0x0][0x220] ;  /* 0x00008800ff0c7b82 */ /* 0x000f300000000a00 */
[----:B------:R-:W5:Y:S01]  /*0070*/  LDC.64 R6, c[0x0][0x248] ;  /* 0x00009200ff067b82 */ /* 0x000f620000000a00 */
[----:B-1----:R-:W-:-:S05]  /*0080*/  IMAD.SHL.U32 R2, R2, 0x2, RZ ;  /* 0x0000000202027824 */ /* 0x002fca00078e00ff */
[----:B------:R-:W-:-:S05]  /*0090*/  LOP3.LUT R3, R2, 0x1fe, RZ, 0xc0, !PT ;  /* 0x000001fe02037812 */ /* 0x000fca00078ec0ff */
[----:B---3--:R-:W-:-:S05]  /*00a0*/  IMAD R2, R0, 0x200, R3 ;  /* 0x0000020000027824 */ /* 0x008fca00078e0203 */
[----:B------:R-:W-:-:S04]  /*00b0*/  SHF.R.S32.HI R3, RZ, 0x1f, R2 ;  /* 0x0000001fff037819 */ /* 0x000fc80000011402 */
[----:B------:R-:W-:-:S04]  /*00c0*/  LEA.HI R4, R3, R2, RZ, 0x6 ;  /* 0x0000000203047211 */ /* 0x000fc800078f30ff */
[----:B------:R-:W-:-:S04]  /*00d0*/  SHF.R.S32.HI R3, RZ, 0x6, R4 ;  /* 0x00000006ff037819 */ /* 0x000fc80000011404 */
[----:B------:R-:W-:-:S04]  /*00e0*/  LEA.HI R5, R3, R3, RZ, 0x6 ;  /* 0x0000000303057211 */ /* 0x000fc800078f30ff */
[----:B------:R-:W-:Y:S02]  /*00f0*/  LOP3.LUT R8, R5, 0xffffffc0, RZ, 0xc0, !PT ;  /* 0xffffffc005087812 */ /* 0x000fe400078ec0ff */
[----:B------:R-:W-:-:S03]  /*0100*/  LOP3.LUT R5, R4, 0xffffffc0, RZ, 0xc0, !PT ;  /* 0xffffffc004057812 */ /* 0x000fc600078ec0ff */
[----:B------:R-:W-:Y:S01]  /*0110*/  IMAD.IADD R3, R3, 0x1, -R8 ;  /* 0x0000000103037824 */ /* 0x000fe200078e0a08 */
[----:B------:R-:W-:Y:S01]  /*0120*/  IADD3 R4, R2, -R5, RZ ;  /* 0x8000000502047210 */ /* 0x000fe20007ffe0ff */
[----:B------:R-:W1:Y:S02]  /*0130*/  LDC.64 R8, c[0x0][0x238] ;  /* 0x00008e00ff087b82 */ /* 0x000e640000000a00 */
[----:B--2---:R-:W-:-:S06]  /*0140*/  IMAD.WIDE R16, R3, 0x8, R16 ;  /* 0x0000000803107825 */ /* 0x004fcc00078e0210 */
[----:B------:R-:W2:Y:S01]  /*0150*/  LDG.E.EL.64 R16, desc[UR4][R16.64] ;  /* 0x0000000410107981 */ /* 0x000ea2000c2e1b00 */
[----:B----4-:R-:W-:-:S04]  /*0160*/  IMAD.WIDE R12, R4, 0x8, R12 ;  /* 0x00000008040c7825 */ /* 0x010fc800078e020c */
[----:B-----5:R-:W-:Y:S02]  /*0170*/  IMAD.WIDE R6, R3, 0x8, R6 ;  /* 0x0000000803067825 */ /* 0x020fe400078e0206 */
[----:B------:R-:W3:Y:S04]  /*0180*/  LDG.E.EL.128 R12, desc[UR4][R12.64] ;  /* 0x000000040c0c7981 */ /* 0x000ee8000c2e1d00 */
[----:B------:R-:W4:Y:S01]  /*0190*/  LDG.E.EL.64 R6, desc[UR4][R6.64] ;  /* 0x0000000406067981 */ /* 0x000f22000c2e1b00 */
[----:B-1----:R-:W-:-:S06]  /*01a0*/  IMAD.WIDE R8, R4, 0x8, R8 ;  /* 0x0000000804087825 */ /* 0x002fcc00078e0208 */
[----:B------:R-:W5:Y:S01]  /*01b0*/  LDG.E.EL.128 R8, desc[UR4][R8.64] ;  /* 0x0000000408087981 */ /* 0x000f62000c2e1d00 */
[----:B--2---:R-:W-:-:S04]  /*01c0*/  SHF.R.U32.HI R5, RZ, 0x1a, R17 ;  /* 0x0000001aff057819 */ /* 0x004fc80000011611 */
[----:B------:R-:W-:Y:S02]  /*01d0*/  LOP3.LUT R5, R5, 0x20, RZ, 0xc0, !PT ;  /* 0x0000002005057812 */ /* 0x000fe400078ec0ff */
[----:B---3--:R-:W-:Y:S02]  /*01e0*/  LEA R23, P1, R12, UR6, 0x2 ;  /* 0x000000060c177c11 */ /* 0x008fe4000f8210ff */
[----:B------:R-:W-:Y:S02]  /*01f0*/  IADD3 R18, P0, R16, R5, RZ ;  /* 0x0000000510127210 */ /* 0x000fe40007f1e0ff */
[----:B------:R-:W-:Y:S02]  /*0200*/  SHF.R.S32.HI R5, RZ, 0x16, R0 ;  /* 0x00000016ff057819 */ /* 0x000fe40000011400 */
[----:B----4-:R-:W-:Y:S01]  /*0210*/  SHF.R.U32.HI R0, RZ, 0x1a, R7 ;  /* 0x0000001aff007819 */ /* 0x010fe20000011607 */
[----:B------:R-:W-:Y:S01]  /*0220*/  IMAD.X R17, RZ, RZ, R17, P0 ;  /* 0x000000ffff117224 */ /* 0x000fe200000e0611 */
[----:B------:R-:W-:-:S02]  /*0230*/  LEA R16, P0, R14, UR6, 0x2 ;  /* 0x000000060e107c11 */ /* 0x000fc4000f8010ff */
[--C-:B------:R-:W-:Y:S02]  /*0240*/  SHF.R.U32.HI R20, RZ, 0x18, R13.reuse ;  /* 0x00000018ff147819 */ /* 0x100fe4000001160d */
[----:B------:R-:W-:Y:S02]  /*0250*/  LEA.HI.X R12, R12, UR7, R13, 0x2, P1 ;  /* 0x000000070c0c7c11 */ /* 0x000fe400088f140d */
[----:B------:R-:W-:Y:S02]  /*0260*/  SGXT R13, R5, 0x1 ;  /* 0x00000001050d781a */ /* 0x000fe40000000200 */
[--C-:B------:R-:W-:Y:S02]  /*0270*/  SHF.R.U32.HI R19, RZ, 0x18, R15.reuse ;  /* 0x00000018ff137819 */ /* 0x100fe4000001160f */
[----:B------:R-:W-:Y:S02]  /*0280*/  LEA.HI.X R5, R14, UR7, R15, 0x2, P0 ;  /* 0x000000070e057c11 */ /* 0x000fe400080f140f */
[----:B------:R-:W-:-:S02]  /*0290*/  LOP3.LUT R15, R0, 0x20, RZ, 0xc0, !PT ;  /* 0x00000020000f7812 */ /* 0x000fc400078ec0ff */
[----:B------:R-:W-:Y:S02]  /*02a0*/  LOP3.LUT R0, R20, 0x80, RZ, 0xc0, !PT ;  /* 0x0000008014007812 */ /* 0x000fe400078ec0ff */
[----:B------:R-:W-:Y:S02]  /*02b0*/  IADD3 R20, P2, R6, R15, RZ ;  /* 0x0000000f06147210 */ /* 0x000fe40007f5e0ff */
[----:B------:R-:W1:Y:S01]  /*02c0*/  LDC.64 R14, c[0x0][0x230] ;  /* 0x00008c00ff0e7b82 */ /* 0x000e620000000a00 */
[----:B------:R-:W-:Y:S02]  /*02d0*/  LOP3.LUT R19, R19, 0x80, RZ, 0xc0, !PT ;  /* 0x0000008013137812 */ /* 0x000fe400078ec0ff */
[----:B------:R-:W-:Y:S01]  /*02e0*/  LEA.HI R13, R13, R2, RZ, 0xc ;  /* 0x000000020d0d7211 */ /* 0x000fe200078f60ff */
[----:B------:R-:W-:Y:S01]  /*02f0*/  IMAD.X R21, RZ, RZ, R7, P2 ;  /* 0x000000ffff157224 */ /* 0x000fe200010e0607 */
[----:B------:R-:W-:Y:S02]  /*0300*/  IADD3 R23, P0, R0, R23, RZ ;  /* 0x0000001700177210 */ /* 0x000fe40007f1e0ff */
[----:B------:R-:W-:-:S02]  /*0310*/  IADD3 R19, P1, R19, R16, RZ ;  /* 0x0000001013137210 */ /* 0x000fc40007f3e0ff */
[C---:B------:R-:W-:Y:S01]  /*0320*/  SHF.L.U64.HI R0, R18.reuse, 0x7, R17 ;  /* 0x0000000712007819 */ /* 0x040fe20000010211 */
[----:B------:R-:W-:Y:S01]  /*0330*/  IMAD.X R7, RZ, RZ, R12, P0 ;  /* 0x000000ffff077224 */ /* 0x000fe200000e060c */
[----:B------:R-:W-:Y:S01]  /*0340*/  SHF.R.S32.HI R13, RZ, 0xc, R13 ;  /* 0x0000000cff0d7819 */ /* 0x000fe2000001140d */
[----:B------:R-:W-:Y:S01]  /*0350*/  IMAD.X R5, RZ, RZ, R5, P1 ;  /* 0x000000ffff057224 */ /* 0x000fe200008e0605 */
[----:B------:R-:W-:Y:S02]  /*0360*/  SHF.L.U32 R18, R18, 0x7, RZ ;  /* 0x0000000712127819 */ /* 0x000fe400000006ff */
[----:B------:R-:W-:Y:S02]  /*0370*/  LEA.HI R6, R13, R13, RZ, 0x7 ;  /* 0x0000000d0d067211 */ /* 0x000fe400078f38ff */
[----:B------:R-:W-:Y:S02]  /*0380*/  IADD3 R24, P0, R18, R23, RZ ;  /* 0x0000001712187210 */ /* 0x000fe40007f1e0ff */
[----:B------:R-:W-:-:S02]  /*0390*/  IADD3 R16, P1, R19, R18, RZ ;  /* 0x0000001213107210 */ /* 0x000fc40007f3e0ff */
[C---:B------:R-:W-:Y:S01]  /*03a0*/  SHF.L.U64.HI R12, R20.reuse, 0x7, R21 ;  /* 0x00000007140c7819 */ /* 0x040fe20000010215 */
[----:B------:R-:W-:Y:S01]  /*03b0*/  IMAD.SHL.U32 R20, R20, 0x80, RZ ;  /* 0x0000008014147824 */ /* 0x000fe200078e00ff */
[----:B------:R-:W-:Y:S01]  /*03c0*/  LOP3.LUT R26, R6, 0xffffff80, RZ, 0xc0, !PT ;  /* 0xffffff80061a7812 */ /* 0x000fe200078ec0ff */
[----:B------:R-:W-:Y:S01]  /*03d0*/  IMAD.X R25, R0, 0x1, R7, P0 ;  /* 0x0000000100197824 */ /* 0x000fe200000e0607 */
[----:B------:R-:W-:Y:S01]  /*03e0*/  IADD3.X R17, R5, R0, RZ, P1, !PT ;  /* 0x0000000005117210 */ /* 0x000fe20000ffe4ff */
[----:B------:R-:W-:Y:S01]  /*03f0*/  IMAD.SHL.U32 R6, R13, 0x400, RZ ;  /* 0x000004000d067824 */ /* 0x000fe200078e00ff */
[----:B-----5:R-:W-:Y:S02]  /*0400*/  SHF.R.U32.HI R27, RZ, 0x18, R9 ;  /* 0x00000018ff1b7819 */ /* 0x020fe40000011609 */
[----:B------:R-:W-:Y:S01]  /*0410*/  IADD3 R22, P2, R20, R23, RZ ;  /* 0x0000001714167210 */ /* 0x000fe20007f5e0ff */
[----:B------:R-:W-:Y:S01]  /*0420*/  IMAD.WIDE R24, R6, 0x4, R24 ;  /* 0x0000000406187825 */ /* 0x000fe200078e0218 */
[----:B------:R-:W-:-:S02]  /*0430*/  IADD3 R13, R13, -R26, RZ ;  /* 0x8000001a0d0d7210 */ /* 0x000fc40007ffe0ff */
[----:B------:R-:W-:Y:S01]  /*0440*/  SHF.R.U32.HI R21, RZ, 0x18, R11 ;  /* 0x00000018ff157819 */ /* 0x000fe2000001160b */
[----:B------:R-:W-:Y:S01]  /*0450*/  IMAD.WIDE R16, R6, 0x4, R16 ;  /* 0x0000000406107825 */ /* 0x000fe200078e0210 */
[----:B------:R-:W-:Y:S02]  /*0460*/  LEA R29, P0, R8, UR6, 0x2 ;  /* 0x00000006081d7c11 */ /* 0x000fe4000f8010ff */
[----:B------:R-:W-:Y:S01]  /*0470*/  LOP3.LUT R27, R27, 0x80, RZ, 0xc0, !PT ;  /* 0x000000801b1b7812 */ /* 0x000fe200078ec0ff */
[----:B------:R-:W-:Y:S01]  /*0480*/  IMAD.X R23, R12, 0x1, R7, P2 ;  /* 0x000000010c177824 */ /* 0x000fe200010e0607 */
[----:B------:R-:W-:Y:S01]  /*0490*/  LEA R28, P2, R10, UR6, 0x2 ;  /* 0x000000060a1c7c11 */ /* 0x000fe2000f8410ff */
[----:B-1----:R-:W-:Y:S01]  /*04a0*/  IMAD.WIDE R14, R13, 0x4, R14 ;  /* 0x000000040d0e7825 */ /* 0x002fe200078e020e */
[----:B------:R1:W2:Y:S01]  /*04b0*/  LDG.E.EL R7, desc[UR4][R24.64] ;  /* 0x0000000418077981 */ /* 0x0002a2000c2e1900 */
[----:B------:R-:W-:Y:S02]  /*04c0*/  LOP3.LUT R21, R21, 0x80, RZ, 0xc0, !PT ;  /* 0x0000008015157812 */ /* 0x000fe400078ec0ff */
[----:B------:R-:W-:Y:S01]  /*04d0*/  IMAD.WIDE R22, R6, 0x4, R22 ;  /* 0x0000000406167825 */ /* 0x000fe200078e0216 */
[----:B------:R3:W4:Y:S01]  /*04e0*/  LDG.E.EL R13, desc[UR4][R16.64] ;  /* 0x00000004100d7981 */ /* 0x000722000c2e1900 */
[----:B------:R-:W-:-:S03]  /*04f0*/  LEA.HI.X R11, R10, UR7, R11, 0x2, P2 ;  /* 0x000000070a0b7c11 */ /* 0x000fc600090f140b */
[----:B------:R5:W2:Y:S01]  /*0500*/  LDG.E.EL R26, desc[UR4][R14.64] ;  /* 0x000000040e1a7981 */ /* 0x000aa2000c2e1900 */
[----:B-1----:R-:W-:-:S03]  /*0510*/  IADD3 R25, P1, R27, R29, RZ ;  /* 0x0000001d1b197210 */ /* 0x002fc60007f3e0ff */
[----:B------:R-:W4:Y:S01]  /*0520*/  LDG.E.EL R22, desc[UR4][R22.64] ;  /* 0x0000000416167981 */ /* 0x000f22000c2e1900 */
[----:B---3--:R-:W-:Y:S02]  /*0530*/  LEA.HI.X R17, R8, UR7, R9, 0x2, P0 ;  /* 0x0000000708117c11 */ /* 0x008fe400080f1409 */
[----:B------:R-:W1:Y:S01]  /*0540*/  LDC.64 R8, c[0x0][0x240] ;  /* 0x00009000ff087b82 */ /* 0x000e620000000a00 */
[----:B------:R-:W-:Y:S02]  /*0550*/  IADD3 R21, P0, R21, R28, RZ ;  /* 0x0000001c15157210 */ /* 0x000fe40007f1e0ff */
[----:B------:R-:W-:Y:S01]  /*0560*/  IMAD.X R17, RZ, RZ, R17, P1 ;  /* 0x000000ffff117224 */ /* 0x000fe200008e0611 */
[----:B------:R-:W-:Y:S02]  /*0570*/  IADD3 R10, P3, R20, R19, RZ ;  /* 0x00000013140a7210 */ /* 0x000fe40007f7e0ff */
[----:B-----5:R-:W-:Y:S02]  /*0580*/  IADD3 R14, P1, R25, R18, RZ ;  /* 0x00000012190e7210 */ /* 0x020fe40007f3e0ff */
[----:B------:R-:W-:-:S02]  /*0590*/  IADD3 R16, P4, R20, R25, RZ ;  /* 0x0000001914107210 */ /* 0x000fc40007f9e0ff */
[----:B------:R-:W-:Y:S01]  /*05a0*/  IADD3 R18, P2, R21, R18, RZ ;  /* 0x0000001215127210 */ /* 0x000fe20007f5e0ff */
[----:B------:R-:W3:Y:S01]  /*05b0*/  LDC.64 R24, c[0x0][0x250] ;  /* 0x00009400ff187b82 */ /* 0x000ee20000000a00 */
[----:B------:R-:W-:Y:S01]  /*05c0*/  IADD3 R20, P5, R20, R21, RZ ;  /* 0x0000001514147210 */ /* 0x000fe20007fbe0ff */
[----:B------:R-:W-:Y:S01]  /*05d0*/  IMAD.X R21, RZ, RZ, R11, P0 ;  /* 0x000000ffff157224 */ /* 0x000fe200000e060b */
[----:B------:R-:W-:Y:S01]  /*05e0*/  IADD3.X R11, R12, R5, RZ, P3, !PT ;  /* 0x000000050c0b7210 */ /* 0x000fe20001ffe4ff */
[----:B------:R-:W-:Y:S02]  /*05f0*/  IMAD.X R15, R17, 0x1, R0, P1 ;  /* 0x00000001110f7824 */ /* 0x000fe400008e0600 */
[C---:B------:R-:W-:Y:S01]  /*0600*/  IMAD.X R17, R12.reuse, 0x1, R17, P4 ;  /* 0x000000010c117824 */ /* 0x040fe200020e0611 */
[----:B------:R-:W-:Y:S01]  /*0610*/  IADD3.X R19, R21, R0, RZ, P2, !PT ;  /* 0x0000000015137210 */ /* 0x000fe200017fe4ff */
[----:B------:R-:W-:Y:S02]  /*0620*/  IMAD.X R21, R12, 0x1, R21, P5 ;  /* 0x000000010c157824 */ /* 0x000fe400028e0615 */
[----:B------:R-:W-:-:S04]  /*0630*/  IMAD.WIDE R14, R6, 0x4, R14 ;  /* 0x00000004060e7825 */ /* 0x000fc800078e020e */
[C---:B------:R-:W-:Y:S02]  /*0640*/  IMAD.WIDE R16, R6.reuse, 0x4, R16 ;  /* 0x0000000406107825 */ /* 0x040fe400078e0210 */
[----:B------:R-:W5:Y:S02]  /*0650*/  LDG.E.EL R15, desc[UR4][R14.64] ;  /* 0x000000040e0f7981 */ /* 0x000f64000c2e1900 */
[C---:B------:R-:W-:Y:S02]  /*0660*/  IMAD.WIDE R10, R6.reuse, 0x4, R10 ;  /* 0x00000004060a7825 */ /* 0x040fe400078e020a */
[----:B------:R-:W5:Y:S02]  /*0670*/  LDG.E.EL R17, desc[UR4][R16.64] ;  /* 0x0000000410117981 */ /* 0x000f64000c2e1900 */
[C---:B------:R-:W-:Y:S02]  /*0680*/  IMAD.WIDE R18, R6.reuse, 0x4, R18 ;  /* 0x0000000406127825 */ /* 0x040fe400078e0212 */
[----:B------:R1:W5:Y:S02]  /*0690*/  LDG.E.EL R11, desc[UR4][R10.64] ;  /* 0x000000040a0b7981 */ /* 0x000364000c2e1900 */
[----:B------:R-:W-:-:S02]  /*06a0*/  IMAD.WIDE R20, R6, 0x4, R20 ;  /* 0x0000000406147825 */ /* 0x000fc400078e0214 */
[----:B------:R-:W5:Y:S02]  /*06b0*/  LDG.E.EL R19, desc[UR4][R18.64] ;  /* 0x0000000412137981 */ /* 0x000f64000c2e1900 */
[----:B-1----:R-:W-:Y:S02]  /*06c0*/  IMAD.WIDE R4, R4, 0x4, R8 ;  /* 0x0000000404047825 */ /* 0x002fe400078e0208 */
[----:B------:R-:W5:Y:S01]  /*06d0*/  LDG.E.EL R21, desc[UR4][R20.64] ;  /* 0x0000000414157981 */ /* 0x000f62000c2e1900 */
[----:B------:R-:W1:Y:S03]  /*06e0*/  LDC.64 R8, c[0x0][0x210] ;  /* 0x00008400ff087b82 */ /* 0x000e660000000a00 */
[----:B------:R-:W5:Y:S01]  /*06f0*/  LDG.E.EL.64 R4, desc[UR4][R4.64] ;  /* 0x0000000404047981 */ /* 0x000f62000c2e1b00 */
[----:B---3--:R-:W-:-:S05]  /*0700*/  IMAD.WIDE R24, R3, 0x4, R24 ;  /* 0x0000000403187825 */ /* 0x008fca00078e0218 */
[----:B------:R-:W3:Y:S01]  /*0710*/  LDG.E.EL R0, desc[UR4][R24.64] ;  /* 0x0000000418007981 */ /* 0x000ee2000c2e1900 */
[----:B-1----:R-:W-:-:S04]  /*0720*/  IMAD.WIDE R8, R2, 0x4, R8 ;  /* 0x0000000402087825 */ /* 0x002fc800078e0208 */
[C---:B--2---:R-:W-:Y:S01]  /*0730*/  FADD R7, R26.reuse, R7 ;  /* 0x000000071a077221 */ /* 0x044fe20000000000 */
[C---:B----4-:R-:W-:Y:S01]  /*0740*/  FADD R12, R26.reuse, R13 ;  /* 0x0000000d1a0c7221 */ /* 0x050fe20000000000 */
[C---:B------:R-:W-:Y:S01]  /*0750*/  FADD R3, R26.reuse, R22 ;  /* 0x000000161a037221 */ /* 0x040fe20000000000 */
[C---:B-----5:R-:W-:Y:S01]  /*0760*/  FADD R6, R26.reuse, R15 ;  /* 0x0000000f1a067221 */ /* 0x060fe20000000000 */
[C---:B0-----:R-:W-:Y:S01]  /*0770*/  FADD R10, R26.reuse, R17 ;  /* 0x000000111a0a7221 */ /* 0x041fe20000000000 */
[C---:B------:R-:W-:Y:S01]  /*0780*/  FADD R14, R26.reuse, R11 ;  /* 0x0000000b1a0e7221 */ /* 0x040fe20000000000 */
[C---:B------:R-:W-:Y:S01]  /*0790*/  FADD R19, R26.reuse, R19 ;  /* 0x000000131a137221 */ /* 0x040fe20000000000 */
[----:B------:R-:W-:Y:S01]  /*07a0*/  FADD R21, R26, R21 ;  /* 0x000000151a157221 */ /* 0x000fe20000000000 */
[----:B------:R-:W-:Y:S01]  /*07b0*/  FADD R6, -R7, R6 ;  /* 0x0000000607067221 */ /* 0x000fe20000000100 */
[----:B------:R-:W-:Y:S01]  /*07c0*/  FADD R10, -R3, R10 ;  /* 0x0000000a030a7221 */ /* 0x000fe20000000100 */
[----:B------:R-:W-:Y:S01]  /*07d0*/  FADD R19, -R12, R19 ;  /* 0x000000130c137221 */ /* 0x000fe20000000100 */
[----:B------:R-:W-:Y:S01]  /*07e0*/  FADD R21, -R14, R21 ;  /* 0x000000150e157221 */ /* 0x000fe20000000100 */
[C---:B------:R-:W-:Y:S01]  /*07f0*/  FFMA R7, R4.reuse, R6, R7 ;  /* 0x0000000604077223 */ /* 0x040fe20000000007 */
[----:B------:R-:W-:Y:S01]  /*0800*/  FFMA R10, R4, R10, R3 ;  /* 0x0000000a040a7223 */ /* 0x000fe20000000003 */
[C---:B------:R-:W-:Y:S01]  /*0810*/  FFMA R19, R5.reuse, R19, R12 ;  /* 0x0000001305137223 */ /* 0x040fe2000000000c */
[----:B------:R-:W-:-:S02]  /*0820*/  FFMA R14, R5, R21, R14 ;  /* 0x00000015050e7223 */ /* 0x000fc4000000000e */
[----:B------:R-:W-:Y:S02]  /*0830*/  FADD R10, -R7, R10 ;  /* 0x0000000a070a7221 */ /* 0x000fe40000000100 */
[----:B------:R-:W-:Y:S02]  /*0840*/  FADD R14, -R19, R14 ;  /* 0x0000000e130e7221 */ /* 0x000fe40000000100 */
[C---:B---3--:R-:W-:Y:S02]  /*0850*/  FFMA R10, R0.reuse, R10, R7 ;  /* 0x0000000a000a7223 */ /* 0x048fe40000000007 */
[----:B------:R-:W-:-:S05]  /*0860*/  FFMA R11, R0, R14, R19 ;  /* 0x0000000e000b7223 */ /* 0x000fca0000000013 */
[----:B------:R-:W-:Y:S01]  /*0870*/  STG.E.64 desc[UR4][R8.64], R10 ;  /* 0x0000000a08007986 */ /* 0x000fe2000c101b04 */
[----:B------:R-:W-:Y:S05]  /*0880*/  EXIT ;  /* 0x000000000000794d */ /* 0x000fea0003800000 */
.L_x_0:
[----:B------:R-:W-:-:S00]  /*0890*/  BRA `(.L_x_0) ;  /* 0xfffffffc00fc7947 */ /* 0x000fc0000383ffff */
[----:B------:R-:W-:-:S00]  /*08a0*/  NOP ;  /* 0x0000000000007918 */ /* 0x000fc00000000000 */
        /* <DEDUP_REMOVED lines=13> */
.L_x_1:


//--------------------- .nv.constant0.triton_poi_fused__unsafe_index_add_convolution_mul_sub_44 --------------------------
	.section	.nv.constant0.triton_poi_fused__unsafe_index_add_convolution_mul_sub_44,"a",@progbits
	.sectionflags	@""
	.align	4
.nv.constant0.triton_poi_fused__unsafe_index_add_convolution_mul_sub_44:
	.zero		604
